//
// Generated by NVIDIA NVVM Compiler
//
// Compiler Build ID: CL-36424714
// Cuda compilation tools, release 13.0, V13.0.88
// Based on NVVM 20.0.0
//

.version 9.0
.target sm_100
.address_size 64

	// .globl	_Z3addIfEvPT_S1_S1_

.visible .entry _Z3addIfEvPT_S1_S1_(
	.param .u64 .ptr .align 1 _Z3addIfEvPT_S1_S1__param_0,
	.param .u64 .ptr .align 1 _Z3addIfEvPT_S1_S1__param_1,
	.param .u64 .ptr .align 1 _Z3addIfEvPT_S1_S1__param_2
)
{
	.reg .pred 	%p<2>;
	.reg .b32 	%r<5>;
	.reg .b32 	%f<4>;
	.reg .b64 	%rd<11>;

	ld.param.u64 	%rd1, [_Z3addIfEvPT_S1_S1__param_0];
	ld.param.u64 	%rd2, [_Z3addIfEvPT_S1_S1__param_1];
	ld.param.u64 	%rd3, [_Z3addIfEvPT_S1_S1__param_2];
	mov.u32 	%r2, %tid.x;
	mov.u32 	%r3, %ctaid.x;
	mov.u32 	%r4, %ntid.x;
	mad.lo.s32 	%r1, %r3, %r4, %r2;
	setp.gt.u32 	%p1, %r1, 1048575;
	@%p1 bra 	$L__BB0_2;
	cvta.to.global.u64 	%rd4, %rd1;
	cvta.to.global.u64 	%rd5, %rd2;
	cvta.to.global.u64 	%rd6, %rd3;
	mul.wide.u32 	%rd7, %r1, 4;
	add.s64 	%rd8, %rd4, %rd7;
	ld.global.f32 	%f1, [%rd8];
	add.s64 	%rd9, %rd5, %rd7;
	ld.global.f32 	%f2, [%rd9];
	add.f32 	%f3, %f1, %f2;
	add.s64 	%rd10, %rd6, %rd7;
	st.global.f32 	[%rd10], %f3;
$L__BB0_2:
	ret;

}


// ===== COMPILED SASS (sm_100) =====

	.target	sm_100

	.elftype	@"ET_EXEC"


//--------------------- .note.nv.tkinfo           --------------------------
	.section	.note.nv.tkinfo,"",@"SHT_NOTE"
	.sectionflags	@"SHF_NOTE_NV_TKINFO"
	.tkinfo
        /*0018*/ 	.word	0x00000002
        /*0030*/ 	.string	""
        /*0030*/ 	.string	"ptxas"
        /*0030*/ 	.string	"Cuda compilation tools, release 13.0, V13.0.88"
        /*0030*/ 	.string	"Build cuda_13.0.r13.0/compiler.36424714_0"
        /*0030*/ 	.string	"-arch sm_100 -m 64 "



//--------------------- .note.nv.cuinfo           --------------------------
	.section	.note.nv.cuinfo,"",@"SHT_NOTE"
	.sectionflags	@"SHF_NOTE_NV_CUINFO"
        /*0018*/ 	.short	0x0002
        /*001a*/ 	.short	0x0064
        /*001c*/ 	.short	0x0082
	.zero		2


//--------------------- .nv.info                  --------------------------
	.section	.nv.info,"",@"SHT_CUDA_INFO"
	.align	4


	//----- nvinfo : EIATTR_REGCOUNT
	.align		4
        /*0000*/ 	.byte	0x04, 0x2f
        /*0002*/ 	.short	(.L_1 - .L_0)
	.align		4
.L_0:
        /*0004*/ 	.word	index@(_Z3addIfEvPT_S1_S1_)
        /*0008*/ 	.word	0x0000000c


	//----- nvinfo : EIATTR_FRAME_SIZE
	.align		4
.L_1:
        /*000c*/ 	.byte	0x04, 0x11
        /*000e*/ 	.short	(.L_3 - .L_2)
	.align		4
.L_2:
        /*0010*/ 	.word	index@(_Z3addIfEvPT_S1_S1_)
        /*0014*/ 	.word	0x00000000


	//----- nvinfo : EIATTR_MIN_STACK_SIZE
	.align		4
.L_3:
        /*0018*/ 	.byte	0x04, 0x12
        /*001a*/ 	.short	(.L_5 - .L_4)
	.align		4
.L_4:
        /*001c*/ 	.word	index@(_Z3addIfEvPT_S1_S1_)
        /*0020*/ 	.word	0x00000000
.L_5:


//--------------------- .nv.compat                --------------------------
	.section	.nv.compat,"",@"SHT_CUDA_COMPAT_INFO"
	.align	4
        /*0000*/ 	.byte	0x02, 0x09, 0x00, 0x00, 0x02, 0x02, 0x01, 0x00, 0x02, 0x05, 0x05, 0x00, 0x03, 0x07, 0x01, 0x01
        /*0010*/ 	.byte	0x02, 0x03, 0x00, 0x00, 0x02, 0x06, 0x01, 0x00, 0x04, 0x0b, 0x08, 0x00, 0x09, 0x00, 0x00, 0x00
        /*0020*/ 	.byte	0x00, 0x00, 0x00, 0x00


//--------------------- .nv.info._Z3addIfEvPT_S1_S1_ --------------------------
	.section	.nv.info._Z3addIfEvPT_S1_S1_,"",@"SHT_CUDA_INFO"
	.sectionflags	@""
	.align	4


	//----- nvinfo : EIATTR_CUDA_API_VERSION
	.align		4
        /*0000*/ 	.byte	0x04, 0x37
        /*0002*/ 	.short	(.L_7 - .L_6)
.L_6:
        /*0004*/ 	.word	0x00000082


	//----- nvinfo : EIATTR_KPARAM_INFO
	.align		4
.L_7:
        /*0008*/ 	.byte	0x04, 0x17
        /*000a*/ 	.short	(.L_9 - .L_8)
.L_8:
        /*000c*/ 	.word	0x00000000
        /*0010*/ 	.short	0x0002
        /*0012*/ 	.short	0x0010
        /*0014*/ 	.byte	0x00, 0xf5, 0x21, 0x00


	//----- nvinfo : EIATTR_KPARAM_INFO
	.align		4
.L_9:
        /*0018*/ 	.byte	0x04, 0x17
        /*001a*/ 	.short	(.L_11 - .L_10)
.L_10:
        /*001c*/ 	.word	0x00000000
        /*0020*/ 	.short	0x0001
        /*0022*/ 	.short	0x0008
        /*0024*/ 	.byte	0x00, 0xf5, 0x21, 0x00


	//----- nvinfo : EIATTR_KPARAM_INFO
	.align		4
.L_11:
        /*0028*/ 	.byte	0x04, 0x17
        /*002a*/ 	.short	(.L_13 - .L_12)
.L_12:
        /*002c*/ 	.word	0x00000000
        /*0030*/ 	.short	0x0000
        /*0032*/ 	.short	0x0000
        /*0034*/ 	.byte	0x00, 0xf5, 0x21, 0x00


	//----- nvinfo : EIATTR_SPARSE_MMA_MASK
	.align		4
.L_13:
        /*0038*/ 	.byte	0x03, 0x50
        /*003a*/ 	.short	0x0000


	//----- nvinfo : EIATTR_MAXREG_COUNT
	.align		4
        /*003c*/ 	.byte	0x03, 0x1b
        /*003e*/ 	.short	0x00ff


	//----- nvinfo : EIATTR_MERCURY_ISA_VERSION
	.align		4
        /*0040*/ 	.byte	0x03, 0x5f
        /*0042*/ 	.short	0x0101


	//----- nvinfo : EIATTR_VRC_CTA_INIT_COUNT
	.align		4
        /*0044*/ 	.byte	0x02, 0x4a
	.zero		1
	.zero		1


	//----- nvinfo : EIATTR_EXIT_INSTR_OFFSETS
	.align		4
        /*0048*/ 	.byte	0x04, 0x1c
        /*004a*/ 	.short	(.L_15 - .L_14)


	//   ....[0]....
.L_14:
        /*004c*/ 	.word	0x00000060


	//   ....[1]....
        /*0050*/ 	.word	0x00000120


	//----- nvinfo : EIATTR_CBANK_PARAM_SIZE
	.align		4
.L_15:
        /*0054*/ 	.byte	0x03, 0x19
        /*0056*/ 	.short	0x0018


	//----- nvinfo : EIATTR_PARAM_CBANK
	.align		4
        /*0058*/ 	.byte	0x04, 0x0a
        /*005a*/ 	.short	(.L_17 - .L_16)
	.align		4
.L_16:
        /*005c*/ 	.word	index@(.nv.constant0._Z3addIfEvPT_S1_S1_)
        /*0060*/ 	.short	0x0380
        /*0062*/ 	.short	0x0018


	//----- nvinfo : EIATTR_SW_WAR
	.align		4
.L_17:
        /*0064*/ 	.byte	0x04, 0x36
        /*0066*/ 	.short	(.L_19 - .L_18)
.L_18:
        /*0068*/ 	.word	0x00000008
.L_19:


//--------------------- .nv.callgraph             --------------------------
	.section	.nv.callgraph,"",@"SHT_CUDA_CALLGRAPH"
	.align	4
	.sectionentsize	8
	.align		4
        /*0000*/ 	.word	0x00000000
	.align		4
        /*0004*/ 	.word	0xffffffff
	.align		4
        /*0008*/ 	.word	0x00000000
	.align		4
        /*000c*/ 	.word	0xfffffffe
	.align		4
        /*0010*/ 	.word	0x00000000
	.align		4
        /*0014*/ 	.word	0xfffffffd
	.align		4
        /*0018*/ 	.word	0x00000000
	.align		4
        /*001c*/ 	.word	0xfffffffc


//--------------------- .text._Z3addIfEvPT_S1_S1_ --------------------------
	.section	.text._Z3addIfEvPT_S1_S1_,"ax",@progbits
	.align	128
        .global         _Z3addIfEvPT_S1_S1_
        .type           _Z3addIfEvPT_S1_S1_,@function
        .size           _Z3addIfEvPT_S1_S1_,(.L_x_1 - _Z3addIfEvPT_S1_S1_)
        .other          _Z3addIfEvPT_S1_S1_,@"STO_CUDA_ENTRY STV_DEFAULT"
_Z3addIfEvPT_S1_S1_:
.text._Z3addIfEvPT_S1_S1_:
[----:B------:R-:W-:Y:S01]  /*0000*/  LDC R1, c[0x0][0x37c] ;  /* 0x0000df00ff017b82 */ /* 0x000fe20000000800 */
[----:B------:R-:W0:Y:S07]  /*0010*/  S2R R9, SR_TID.X ;  /* 0x0000000000097919 */ /* 0x000e2e0000002100 */
[----:B------:R-:W0:Y:S08]  /*0020*/  S2UR UR4, SR_CTAID.X ;  /* 0x00000000000479c3 */ /* 0x000e300000002500 */
[----:B------:R-:W0:Y:S02]  /*0030*/  LDC R0, c[0x0][0x360] ;  /* 0x0000d800ff007b82 */ /* 0x000e240000000800 */
[----:B0-----:R-:W-:-:S05]  /*0040*/  IMAD R9, R0, UR4, R9 ;  /* 0x0000000400097c24 */ /* 0x001fca000f8e0209 */
[----:B------:R-:W-:-:S13]  /*0050*/  ISETP.GT.U32.AND P0, PT, R9, 0xfffff, PT ;  /* 0x000fffff0900780c */ /* 0x000fda0003f04070 */
[----:B------:R-:W-:Y:S05]  /*0060*/  @P0 EXIT ;  /* 0x000000000000094d */ /* 0x000fea0003800000 */
[----:B------:R-:W0:Y:S01]  /*0070*/  LDC.64 R2, c[0x0][0x380] ;  /* 0x0000e000ff027b82 */ /* 0x000e220000000a00 */
[----:B------:R-:W1:Y:S07]  /*0080*/  LDCU.64 UR4, c[0x0][0x358] ;  /* 0x00006b00ff0477ac */ /* 0x000e6e0008000a00 */
[----:B------:R-:W2:Y:S08]  /*0090*/  LDC.64 R4, c[0x0][0x388] ;  /* 0x0000e200ff047b82 */ /* 0x000eb00000000a00 */
[----:B------:R-:W3:Y:S01]  /*00a0*/  LDC.64 R6, c[0x0][0x390] ;  /* 0x0000e400ff067b82 */ /* 0x000ee20000000a00 */
[----:B0-----:R-:W-:-:S06]  /*00b0*/  IMAD.WIDE.U32 R2, R9, 0x4, R2 ;  /* 0x0000000409027825 */ /* 0x001fcc00078e0002 */
[----:B-1----:R-:W4:Y:S01]  /*00c0*/  LDG.E R2, desc[UR4][R2.64] ;  /* 0x0000000402027981 */ /* 0x002f22000c1e1900 */
[----:B--2---:R-:W-:-:S06]  /*00d0*/  IMAD.WIDE.U32 R4, R9, 0x4, R4 ;  /* 0x0000000409047825 */ /* 0x004fcc00078e0004 */
[----:B------:R-:W4:Y:S01]  /*00e0*/  LDG.E R5, desc[UR4][R4.64] ;  /* 0x0000000404057981 */ /* 0x000f22000c1e1900 */
[----:B---3--:R-:W-:-:S04]  /*00f0*/  IMAD.WIDE.U32 R6, R9, 0x4, R6 ;  /* 0x0000000409067825 */ /* 0x008fc800078e0006 */
[----:B----4-:R-:W-:-:S05]  /*0100*/  FADD R9, R2, R5 ;  /* 0x0000000502097221 */ /* 0x010fca0000000000 */
[----:B------:R-:W-:Y:S01]  /*0110*/  STG.E desc[UR4][R6.64], R9 ;  /* 0x0000000906007986 */ /* 0x000fe2000c101904 */
[----:B------:R-:W-:Y:S05]  /*0120*/  EXIT ;  /* 0x000000000000794d */ /* 0x000fea0003800000 */
.L_x_0:
[----:B------:R-:W-:-:S00]  /*0130*/  BRA `(.L_x_0) ;  /* 0xfffffffc00fc7947 */ /* 0x000fc0000383ffff */
[----:B------:R-:W-:-:S00]  /*0140*/  NOP ;  /* 0x0000000000007918 */ /* 0x000fc00000000000 */
        /* <DEDUP_REMOVED lines=11> */
.L_x_1:


//--------------------- .nv.shared.reserved.0     --------------------------
	.section	.nv.shared.reserved.0,"aw",@nobits
	.weak		__nv_reservedSMEM_offset_0_alias
	.size		__nv_reservedSMEM_offset_0_alias, 0, 64
	.other		__nv_reservedSMEM_offset_0_alias,@"STO_CUDA_RESERVED_SHARED STV_DEFAULT"
__nv_reservedSMEM_offset_0_alias:
	.zero		0
	.zero		64


//--------------------- .nv.constant0._Z3addIfEvPT_S1_S1_ --------------------------
	.section	.nv.constant0._Z3addIfEvPT_S1_S1_,"a",@progbits
	.sectionflags	@""
	.align	4
.nv.constant0._Z3addIfEvPT_S1_S1_:
	.zero		920


//--------------------- SYMBOLS --------------------------

	.type		.nv.reservedSmem.offset0,@object
	.size		.nv.reservedSmem.offset0,0x4
